	.headerflags	@"EF_CUDA_TEXMODE_UNIFIED EF_CUDA_64BIT_ADDRESS EF_CUDA_ACCELERATORS EF_CUDA_SM90 EF_CUDA_VIRTUAL_SM(EF_CUDA_SM90)"
	.elftype	@"ET_EXEC"


//--------------------- .nv.info                  --------------------------
	.section	.nv.info,"",@"SHT_CUDA_INFO"
	.align	4


	//----- nvinfo : EIATTR_REGCOUNT
	.align		4
        /*0000*/ 	.byte	0x04, 0x2f
        /*0002*/ 	.short	(.L_3 - .L_2)
	.align		4
.L_2:
        /*0004*/ 	.word	index@(triton_poi_fused__native_batch_norm_legit_no_training_relu_21)
        /*0008*/ 	.word	0x00000026


	//----- nvinfo : EIATTR_MIN_STACK_SIZE
	.align		4
.L_3:
        /*000c*/ 	.byte	0x04, 0x12
        /*000e*/ 	.short	(.L_5 - .L_4)
	.align		4
.L_4:
        /*0010*/ 	.word	index@(triton_poi_fused__native_batch_norm_legit_no_training_relu_21)
        /*0014*/ 	.word	0x00000000


	//----- nvinfo : EIATTR_FRAME_SIZE
	.align		4
.L_5:
        /*0018*/ 	.byte	0x04, 0x11
        /*001a*/ 	.short	(.L_7 - .L_6)
	.align		4
.L_6:
        /*001c*/ 	.word	index@(triton_poi_fused__native_batch_norm_legit_no_training_relu_21)
        /*0020*/ 	.word	0x00000000


	//----- nvinfo : EIATTR_MIN_STACK_SIZE
	.align		4
.L_7:
        /*0024*/ 	.byte	0x04, 0x12
        /*0026*/ 	.short	(.L_9 - .L_8)
	.align		4
.L_8:
        /*0028*/ 	.word	index@(triton_poi_fused__native_batch_norm_legit_no_training_relu_21)
        /*002c*/ 	.word	0x00000000
.L_9:


//--------------------- .nv.info.triton_poi_fused__native_batch_norm_legit_no_training_relu_21 --------------------------
	.section	.nv.info.triton_poi_fused__native_batch_norm_legit_no_training_relu_21,"",@"SHT_CUDA_INFO"
	.sectionflags	@""
	.align	4


	//----- nvinfo : EIATTR_CUDA_API_VERSION
	.align		4
        /*0000*/ 	.byte	0x04, 0x37
        /*0002*/ 	.short	(.L_11 - .L_10)
.L_10:
        /*0004*/ 	.word	0x0000007c


	//----- nvinfo : EIATTR_KPARAM_INFO
	.align		4
.L_11:
        /*0008*/ 	.byte	0x04, 0x17
        /*000a*/ 	.short	(.L_13 - .L_12)
.L_12:
        /*000c*/ 	.word	0x00000000
        /*0010*/ 	.short	0x0006
        /*0012*/ 	.short	0x0030
        /*0014*/ 	.byte	0x00, 0xf0, 0x11, 0x00


	//----- nvinfo : EIATTR_KPARAM_INFO
	.align		4
.L_13:
        /*0018*/ 	.byte	0x04, 0x17
        /*001a*/ 	.short	(.L_15 - .L_14)
.L_14:
        /*001c*/ 	.word	0x00000000
        /*0020*/ 	.short	0x0005
        /*0022*/ 	.short	0x0028
        /*0024*/ 	.byte	0x00, 0xf4, 0x21, 0x00


	//----- nvinfo : EIATTR_KPARAM_INFO
	.align		4
.L_15:
        /*0028*/ 	.byte	0x04, 0x17
        /*002a*/ 	.short	(.L_17 - .L_16)
.L_16:
        /*002c*/ 	.word	0x00000000
        /*0030*/ 	.short	0x0004
        /*0032*/ 	.short	0x0020
        /*0034*/ 	.byte	0x00, 0xf4, 0x21, 0x00


	//----- nvinfo : EIATTR_KPARAM_INFO
	.align		4
.L_17:
        /*0038*/ 	.byte	0x04, 0x17
        /*003a*/ 	.short	(.L_19 - .L_18)
.L_18:
        /*003c*/ 	.word	0x00000000
        /*0040*/ 	.short	0x0003
        /*0042*/ 	.short	0x0018
        /*0044*/ 	.byte	0x00, 0xf4, 0x21, 0x00


	//----- nvinfo : EIATTR_KPARAM_INFO
	.align		4
.L_19:
        /*0048*/ 	.byte	0x04, 0x17
        /*004a*/ 	.short	(.L_21 - .L_20)
.L_20:
        /*004c*/ 	.word	0x00000000
        /*0050*/ 	.short	0x0002
        /*0052*/ 	.short	0x0010
        /*0054*/ 	.byte	0x00, 0xf4, 0x21, 0x00


	//----- nvinfo : EIATTR_KPARAM_INFO
	.align		4
.L_21:
        /*0058*/ 	.byte	0x04, 0x17
        /*005a*/ 	.short	(.L_23 - .L_22)
.L_22:
        /*005c*/ 	.word	0x00000000
        /*0060*/ 	.short	0x0001
        /*0062*/ 	.short	0x0008
        /*0064*/ 	.byte	0x00, 0xf4, 0x21, 0x00


	//----- nvinfo : EIATTR_KPARAM_INFO
	.align		4
.L_23:
        /*0068*/ 	.byte	0x04, 0x17
        /*006a*/ 	.short	(.L_25 - .L_24)
.L_24:
        /*006c*/ 	.word	0x00000000
        /*0070*/ 	.short	0x0000
        /*0072*/ 	.short	0x0000
        /*0074*/ 	.byte	0x00, 0xf4, 0x21, 0x00


	//----- nvinfo : EIATTR_SPARSE_MMA_MASK
	.align		4
.L_25:
        /*0078*/ 	.byte	0x03, 0x50
        /*007a*/ 	.short	0x0000


	//----- nvinfo : EIATTR_MAXREG_COUNT
	.align		4
        /*007c*/ 	.byte	0x03, 0x1b
        /*007e*/ 	.short	0x00ff


	//----- nvinfo : EIATTR_EXIT_INSTR_OFFSETS
	.align		4
        /*0080*/ 	.byte	0x04, 0x1c
        /*0082*/ 	.short	(.L_27 - .L_26)


	//   ....[0]....
.L_26:
        /*0084*/ 	.word	0x00000a50


	//----- nvinfo : EIATTR_REQNTID
	.align		4
.L_27:
        /*0088*/ 	.byte	0x04, 0x10
        /*008a*/ 	.short	(.L_29 - .L_28)
.L_28:
        /*008c*/ 	.word	0x00000080
        /*0090*/ 	.word	0x00000001
        /*0094*/ 	.word	0x00000001


	//----- nvinfo : EIATTR_CBANK_PARAM_SIZE
	.align		4
.L_29:
        /*0098*/ 	.byte	0x03, 0x19
        /*009a*/ 	.short	0x0034


	//----- nvinfo : EIATTR_PARAM_CBANK
	.align		4
        /*009c*/ 	.byte	0x04, 0x0a
        /*009e*/ 	.short	(.L_31 - .L_30)
	.align		4
.L_30:
        /*00a0*/ 	.word	index@(.nv.constant0.triton_poi_fused__native_batch_norm_legit_no_training_relu_21)
        /*00a4*/ 	.short	0x0210
        /*00a6*/ 	.short	0x0034


	//----- nvinfo : EIATTR_SW_WAR
	.align		4
.L_31:
        /*00a8*/ 	.byte	0x04, 0x36
        /*00aa*/ 	.short	(.L_33 - .L_32)
.L_32:
        /*00ac*/ 	.word	0x00000008
.L_33:


//--------------------- .nv.callgraph             --------------------------
	.section	.nv.callgraph,"",@"SHT_CUDA_CALLGRAPH"
	.align	4
	.sectionentsize	8
	.align		4
        /*0000*/ 	.word	0x00000000
	.align		4
        /*0004*/ 	.word	0xffffffff
	.align		4
        /*0008*/ 	.word	0x00000000
	.align		4
        /*000c*/ 	.word	0xfffffffe
	.align		4
        /*0010*/ 	.word	0x00000000
	.align		4
        /*0014*/ 	.word	0xfffffffd
	.align		4
        /*0018*/ 	.word	0x00000000
	.align		4
        /*001c*/ 	.word	0xfffffffc


//--------------------- .nv.constant4             --------------------------
	.section	.nv.constant4,"a",@progbits
	.align	8
	.align		8
.nv.constant4:
        /*0000*/ 	.dword	_$_str
	.align		8
        /*0008*/ 	.dword	_$_str_$_2


//--------------------- .text.triton_poi_fused__native_batch_norm_legit_no_training_relu_21 --------------------------
	.section	.text.triton_poi_fused__native_batch_norm_legit_no_training_relu_21,"ax",@progbits
	.align	128
        .global         triton_poi_fused__native_batch_norm_legit_no_training_relu_21
        .type           triton_poi_fused__native_batch_norm_legit_no_training_relu_21,@function
        .size           triton_poi_fused__native_batch_norm_legit_no_training_relu_21,(.L_x_1 - triton_poi_fused__native_batch_norm_legit_no_training_relu_21)
        .other          triton_poi_fused__native_batch_norm_legit_no_training_relu_21,@"STO_CUDA_ENTRY STV_DEFAULT"
triton_poi_fused__native_batch_norm_legit_no_training_relu_21:
.text.triton_poi_fused__native_batch_norm_legit_no_training_relu_21:
[----:B------:R-:W-:Y:S01]  /*0000*/  LDC R1, c[0x0][0x28] ;  /* 0x00000a00ff017b82 */ /* 0x000fe20000000800 */
[----:B------:R-:W1:Y:S07]  /*0010*/  S2R R0, SR_TID.X ;  /* 0x0000000000007919 */ /* 0x000e6e0000002100 */
[----:B------:R-:W2:Y:S01]  /*0020*/  LDC.64 R16, c[0x0][0x220] ;  /* 0x00008800ff107b82 */ /* 0x000ea20000000a00 */
[----:B------:R-:W-:Y:S01]  /*0030*/  ULDC.64 UR4, c[0x0][0x208] ;  /* 0x0000820000047ab9 */ /* 0x000fe20000000a00 */
[----:B------:R-:W3:Y:S06]  /*0040*/  S2R R3, SR_CTAID.X ;  /* 0x0000000000037919 */ /* 0x000eec0000002500 */
[----:B------:R-:W4:Y:S08]  /*0050*/  LDC.64 R20, c[0x0][0x218] ;  /* 0x00008600ff147b82 */ /* 0x000f300000000a00 */
[----:B------:R-:W5:Y:S08]  /*0060*/  LDC.64 R22, c[0x0][0x210] ;  /* 0x00008400ff167b82 */ /* 0x000f700000000a00 */
[----:B------:R-:W5:Y:S01]  /*0070*/  LDC.64 R32, c[0x0][0x230] ;  /* 0x00008c00ff207b82 */ /* 0x000f620000000a00 */
[----:B-1----:R-:W-:-:S04]  /*0080*/  SHF.L.U32 R0, R0, 0x2, RZ ;  /* 0x0000000200007819 */ /* 0x002fc800000006ff */
[----:B------:R-:W-:-:S04]  /*0090*/  LOP3.LUT R0, R0, 0x1fc, RZ, 0xc0, !PT ;  /* 0x000001fc00007812 */ /* 0x000fc800078ec0ff */
[----:B---3--:R-:W-:-:S05]  /*00a0*/  LEA R2, R3, R0, 0xa ;  /* 0x0000000003027211 */ /* 0x008fca00078e50ff */
[----:B------:R-:W-:-:S05]  /*00b0*/  IMAD.HI R0, R2, 0x66666667, RZ ;  /* 0x6666666702007827 */ /* 0x000fca00078e02ff */
[----:B------:R-:W-:-:S04]  /*00c0*/  SHF.R.U32.HI R3, RZ, 0x1f, R0 ;  /* 0x0000001fff037819 */ /* 0x000fc80000011600 */
[----:B------:R-:W-:-:S05]  /*00d0*/  LEA.HI.SX32 R3, R0, R3, 0x18 ;  /* 0x0000000300037211 */ /* 0x000fca00078fc2ff */
[----:B------:R-:W-:-:S04]  /*00e0*/  IMAD R19, R3, -0x280, R2 ;  /* 0xfffffd8003137824 */ /* 0x000fc800078e0202 */
[----:B--2---:R-:W-:-:S06]  /*00f0*/  IMAD.WIDE R12, R19, 0x4, R16 ;  /* 0x00000004130c7825 */ /* 0x004fcc00078e0210 */
[----:B------:R-:W2:Y:S01]  /*0100*/  LDG.E.EL.128 R12, desc[UR4][R12.64] ;  /* 0x000000040c0c7981 */ /* 0x000ea2000c2e1d00 */
[----:B------:R-:W-:Y:S01]  /*0110*/  IADD3 R3, R2, 0x200, RZ ;  /* 0x0000020002037810 */ /* 0x000fe20007ffe0ff */
[----:B----4-:R-:W-:-:S04]  /*0120*/  IMAD.WIDE R8, R19, 0x4, R20 ;  /* 0x0000000413087825 */ /* 0x010fc800078e0214 */
[----:B------:R-:W-:Y:S02]  /*0130*/  IMAD.HI R0, R3, 0x66666667, RZ ;  /* 0x6666666703007827 */ /* 0x000fe400078e02ff */
[----:B------:R-:W3:Y:S02]  /*0140*/  LDG.E.EL.128 R8, desc[UR4][R8.64] ;  /* 0x0000000408087981 */ /* 0x000ee4000c2e1d00 */
[----:B-----5:R-:W-:Y:S01]  /*0150*/  IMAD.WIDE R22, R2, 0x4, R22 ;  /* 0x0000000402167825 */ /* 0x020fe200078e0216 */
[----:B------:R-:W-:-:S04]  /*0160*/  SHF.R.U32.HI R25, RZ, 0x1f, R0 ;  /* 0x0000001fff197819 */ /* 0x000fc80000011600 */
[----:B------:R-:W3:Y:S01]  /*0170*/  LDG.E.128 R4, desc[UR4][R22.64] ;  /* 0x0000000416047981 */ /* 0x000ee2000c1e1d00 */
[----:B------:R-:W-:-:S03]  /*0180*/  LEA.HI.SX32 R0, R0, R25, 0x18 ;  /* 0x0000001900007211 */ /* 0x000fc600078fc2ff */
[----:B------:R1:W4:Y:S02]  /*0190*/  LDG.E.128 R28, desc[UR4][R22.64+0x800] ;  /* 0x00080004161c7981 */ /* 0x000324000c1e1d00 */
[----:B------:R-:W-:-:S04]  /*01a0*/  IMAD R3, R0, -0x280, R3 ;  /* 0xfffffd8000037824 */ /* 0x000fc800078e0203 */
[----:B------:R-:W-:Y:S01]  /*01b0*/  IMAD.WIDE R24, R3, 0x4, R20 ;  /* 0x0000000403187825 */ /* 0x000fe200078e0214 */
[----:B-1----:R-:W1:Y:S05]  /*01c0*/  LDC.64 R22, c[0x0][0x228] ;  /* 0x00008a00ff167b82 */ /* 0x002e6a0000000a00 */
[----:B------:R-:W4:Y:S01]  /*01d0*/  LDG.E.EL.128 R24, desc[UR4][R24.64] ;  /* 0x0000000418187981 */ /* 0x000f22000c2e1d00 */
[----:B------:R-:W-:Y:S01]  /*01e0*/  HFMA2.MMA R0, -RZ, RZ, 1.625, 0 ;  /* 0x3e800000ff007435 */ /* 0x000fe200000001ff */
[----:B-1----:R-:W-:-:S04]  /*01f0*/  IMAD.WIDE R34, R19, 0x4, R22 ;  /* 0x0000000413227825 */ /* 0x002fc800078e0216 */
[----:B--2---:R-:W-:Y:S01]  /*0200*/  FADD R18, R12, 9.9999997473787516356e-06 ;  /* 0x3727c5ac0c127421 */ /* 0x004fe20000000000 */
[----:B------:R-:W-:-:S05]  /*0210*/  FADD R20, R13, 9.9999997473787516356e-06 ;  /* 0x3727c5ac0d147421 */ /* 0x000fca0000000000 */
[----:B------:R-:W1:Y:S01]  /*0220*/  MUFU.SQRT R18, R18 ;  /* 0x0000001200127308 */ /* 0x000e620000002000 */
[----:B------:R-:W-:-:S07]  /*0230*/  FADD R14, R14, 9.9999997473787516356e-06 ;  /* 0x3727c5ac0e0e7421 */ /* 0x000fce0000000000 */
[----:B------:R-:W2:Y:S01]  /*0240*/  MUFU.SQRT R20, R20 ;  /* 0x0000001400147308 */ /* 0x000ea20000002000 */
[----:B------:R-:W-:-:S07]  /*0250*/  FADD R15, R15, 9.9999997473787516356e-06 ;  /* 0x3727c5ac0f0f7421 */ /* 0x000fce0000000000 */
[----:B------:R-:W5:Y:S01]  /*0260*/  MUFU.SQRT R12, R14 ;  /* 0x0000000e000c7308 */ /* 0x000f620000002000 */
[----:B-1----:R-:W-:-:S07]  /*0270*/  FSETP.GT.AND P6, PT, R18, 8.50705917302346158658e+37, PT ;  /* 0x7e8000001200780b */ /* 0x002fce0003fc4000 */
[----:B------:R-:W1:Y:S01]  /*0280*/  MUFU.SQRT R13, R15 ;  /* 0x0000000f000d7308 */ /* 0x000e620000002000 */
[----:B--2---:R-:W-:Y:S02]  /*0290*/  FSETP.GT.AND P5, PT, R20, 8.50705917302346158658e+37, PT ;  /* 0x7e8000001400780b */ /* 0x004fe40003fa4000 */
[----:B------:R-:W-:Y:S02]  /*02a0*/  FSETP.GEU.AND P4, PT, R18, 1.175494350822287508e-38, PT ;  /* 0x008000001200780b */ /* 0x000fe40003f8e000 */
[----:B------:R-:W-:Y:S02]  /*02b0*/  FSETP.GEU.AND P3, PT, R20, 1.175494350822287508e-38, PT ;  /* 0x008000001400780b */ /* 0x000fe40003f6e000 */
[----:B-----5:R-:W-:Y:S01]  /*02c0*/  FSETP.GT.AND P2, PT, R12, 8.50705917302346158658e+37, PT ;  /* 0x7e8000000c00780b */ /* 0x020fe20003f44000 */
[----:B------:R-:W-:Y:S01]  /*02d0*/  @P6 FMUL R18, R18, 0.25 ;  /* 0x3e80000012126820 */ /* 0x000fe20000400000 */
[----:B---3--:R-:W-:Y:S01]  /*02e0*/  FADD R4, R4, -R8 ;  /* 0x8000000804047221 */ /* 0x008fe20000000000 */
[----:B------:R-:W-:-:S02]  /*02f0*/  FSETP.GEU.AND P0, PT, R12, 1.175494350822287508e-38, PT ;  /* 0x008000000c00780b */ /* 0x000fc40003f0e000 */
[----:B------:R-:W-:Y:S02]  /*0300*/  FSEL R8, R0, 1, P6 ;  /* 0x3f80000000087808 */ /* 0x000fe40003000000 */
[----:B------:R-:W-:Y:S01]  /*0310*/  @P5 FMUL R20, R20, 0.25 ;  /* 0x3e80000014145820 */ /* 0x000fe20000400000 */
[C---:B-1----:R-:W-:Y:S01]  /*0320*/  FSETP.GT.AND P1, PT, R13.reuse, 8.50705917302346158658e+37, PT ;  /* 0x7e8000000d00780b */ /* 0x042fe20003f24000 */
[----:B------:R-:W-:Y:S01]  /*0330*/  @!P4 FMUL R18, R18, 16777216 ;  /* 0x4b8000001212c820 */ /* 0x000fe20000400000 */
[----:B------:R-:W-:Y:S01]  /*0340*/  FSETP.GEU.AND P6, PT, R13, 1.175494350822287508e-38, PT ;  /* 0x008000000d00780b */ /* 0x000fe20003fce000 */
[----:B------:R-:W-:Y:S01]  /*0350*/  @!P3 FMUL R20, R20, 16777216 ;  /* 0x4b8000001414b820 */ /* 0x000fe20000400000 */
[----:B------:R-:W-:Y:S02]  /*0360*/  FADD R5, R5, -R9 ;  /* 0x8000000905057221 */ /* 0x000fe40000000000 */
[----:B------:R-:W1:Y:S01]  /*0370*/  MUFU.RCP R9, R18 ;  /* 0x0000001200097308 */ /* 0x000e620000001000 */
[----:B------:R-:W-:Y:S01]  /*0380*/  @P2 FMUL R12, R12, 0.25 ;  /* 0x3e8000000c0c2820 */ /* 0x000fe20000400000 */
[----:B------:R-:W-:-:S06]  /*0390*/  FADD R7, R7, -R11 ;  /* 0x8000000b07077221 */ /* 0x000fcc0000000000 */
[----:B------:R-:W2:Y:S01]  /*03a0*/  MUFU.RCP R20, R20 ;  /* 0x0000001400147308 */ /* 0x000ea20000001000 */
[----:B------:R-:W-:Y:S01]  /*03b0*/  @P1 FMUL R13, R13, 0.25 ;  /* 0x3e8000000d0d1820 */ /* 0x000fe20000400000 */
[----:B------:R-:W-:Y:S01]  /*03c0*/  @!P0 FMUL R12, R12, 16777216 ;  /* 0x4b8000000c0c8820 */ /* 0x000fe20000400000 */
[----:B------:R-:W-:Y:S01]  /*03d0*/  FSEL R11, R0, 1, P5 ;  /* 0x3f800000000b7808 */ /* 0x000fe20002800000 */
[----:B----4-:R-:W-:Y:S01]  /*03e0*/  FADD R29, R29, -R25 ;  /* 0x800000191d1d7221 */ /* 0x010fe20000000000 */
[----:B------:R-:W-:Y:S01]  /*03f0*/  @!P6 FMUL R13, R13, 16777216 ;  /* 0x4b8000000d0de820 */ /* 0x000fe20000400000 */
[----:B------:R-:W-:Y:S01]  /*0400*/  FADD R24, R28, -R24 ;  /* 0x800000181c187221 */ /* 0x000fe20000000000 */
[----:B------:R-:W-:Y:S01]  /*0410*/  @!P4 FMUL R8, R8, 16777216 ;  /* 0x4b8000000808c820 */ /* 0x000fe20000400000 */
[----:B------:R-:W3:Y:S01]  /*0420*/  MUFU.RCP R25, R12 ;  /* 0x0000000c00197308 */ /* 0x000ee20000001000 */
[----:B------:R-:W-:Y:S02]  /*0430*/  @!P3 FMUL R11, R11, 16777216 ;  /* 0x4b8000000b0bb820 */ /* 0x000fe40000400000 */
[----:B-1----:R-:W-:Y:S01]  /*0440*/  FMUL R9, R9, R8 ;  /* 0x0000000809097220 */ /* 0x002fe20000400000 */
[----:B------:R-:W-:-:S04]  /*0450*/  FSEL R8, R0, 1, P2 ;  /* 0x3f80000000087808 */ /* 0x000fc80001000000 */
[----:B------:R-:W1:Y:S01]  /*0460*/  MUFU.RCP R28, R13 ;  /* 0x0000000d001c7308 */ /* 0x000e620000001000 */
[----:B--2---:R-:W-:Y:S01]  /*0470*/  FMUL R18, R20, R11 ;  /* 0x0000000b14127220 */ /* 0x004fe20000400000 */
[----:B------:R-:W-:Y:S01]  /*0480*/  FSEL R11, R0, 1, P1 ;  /* 0x3f800000000b7808 */ /* 0x000fe20000800000 */
[----:B------:R-:W-:Y:S01]  /*0490*/  @!P0 FMUL R8, R8, 16777216 ;  /* 0x4b80000008088820 */ /* 0x000fe20000400000 */
[----:B------:R-:W-:-:S03]  /*04a0*/  FMUL R21, R9, R4 ;  /* 0x0000000409157220 */ /* 0x000fc60000400000 */
[----:B------:R-:W-:Y:S01]  /*04b0*/  @!P6 FMUL R11, R11, 16777216 ;  /* 0x4b8000000b0be820 */ /* 0x000fe20000400000 */
[----:B---3--:R-:W-:Y:S01]  /*04c0*/  FMUL R25, R25, R8 ;  /* 0x0000000819197220 */ /* 0x008fe20000400000 */
[----:B------:R-:W-:Y:S01]  /*04d0*/  FADD R6, R6, -R10 ;  /* 0x8000000a06067221 */ /* 0x000fe20000000000 */
[----:B0-----:R-:W-:-:S04]  /*04e0*/  IMAD.WIDE R8, R19, 0x4, R32 ;  /* 0x0000000413087825 */ /* 0x001fc800078e0220 */
[----:B------:R-:W-:Y:S01]  /*04f0*/  FMUL R18, R18, R5 ;  /* 0x0000000512127220 */ /* 0x000fe20000400000 */
[----:B-1----:R-:W-:Y:S01]  /*0500*/  FMUL R28, R28, R11 ;  /* 0x0000000b1c1c7220 */ /* 0x002fe20000400000 */
[----:B------:R-:W-:Y:S01]  /*0510*/  FMUL R25, R25, R6 ;  /* 0x0000000619197220 */ /* 0x000fe20000400000 */
[----:B------:R-:W2:Y:S02]  /*0520*/  LDG.E.EL.128 R8, desc[UR4][R8.64] ;  /* 0x0000000408087981 */ /* 0x000ea4000c2e1d00 */
[----:B------:R-:W-:Y:S02]  /*0530*/  FMUL R28, R28, R7 ;  /* 0x000000071c1c7220 */ /* 0x000fe40000400000 */
[----:B------:R-:W2:Y:S01]  /*0540*/  LDG.E.EL.128 R4, desc[UR4][R34.64] ;  /* 0x0000000422047981 */ /* 0x000ea2000c2e1d00 */
[----:B------:R-:W-:-:S06]  /*0550*/  IMAD.WIDE R12, R3, 0x4, R16 ;  /* 0x00000004030c7825 */ /* 0x000fcc00078e0210 */
[----:B------:R-:W3:Y:S01]  /*0560*/  LDG.E.EL.128 R12, desc[UR4][R12.64] ;  /* 0x000000040c0c7981 */ /* 0x000ee2000c2e1d00 */
[----:B------:R-:W-:-:S04]  /*0570*/  IMAD.WIDE R16, R3, 0x4, R22 ;  /* 0x0000000403107825 */ /* 0x000fc800078e0216 */
[----:B------:R-:W-:-:S04]  /*0580*/  IMAD.WIDE R22, R3, 0x4, R32 ;  /* 0x0000000403167825 */ /* 0x000fc800078e0220 */
[----:B--2---:R-:W-:Y:S01]  /*0590*/  FFMA R4, R4, R21, R8 ;  /* 0x0000001504047223 */ /* 0x004fe20000000008 */
[----:B------:R-:W-:Y:S01]  /*05a0*/  FFMA R5, R5, R18, R9 ;  /* 0x0000001205057223 */ /* 0x000fe20000000009 */
[----:B------:R-:W2:Y:S04]  /*05b0*/  LDG.E.EL.128 R20, desc[UR4][R22.64] ;  /* 0x0000000416147981 */ /* 0x000ea8000c2e1d00 */
[----:B------:R-:W2:Y:S01]  /*05c0*/  LDG.E.EL.128 R16, desc[UR4][R16.64] ;  /* 0x0000000410107981 */ /* 0x000ea2000c2e1d00 */
[----:B---3--:R-:W-:-:S06]  /*05d0*/  FADD R3, R12, 9.9999997473787516356e-06 ;  /* 0x3727c5ac0c037421 */ /* 0x008fcc0000000000 */
[----:B------:R-:W0:Y:S01]  /*05e0*/  MUFU.SQRT R3, R3 ;  /* 0x0000000300037308 */ /* 0x000e220000002000 */
[----:B------:R-:W-:Y:S01]  /*05f0*/  FADD R13, R13, 9.9999997473787516356e-06 ;  /* 0x3727c5ac0d0d7421 */ /* 0x000fe20000000000 */
[----:B------:R-:W-:Y:S01]  /*0600*/  FADD R14, R14, 9.9999997473787516356e-06 ;  /* 0x3727c5ac0e0e7421 */ /* 0x000fe20000000000 */
[----:B------:R-:W-:Y:S01]  /*0610*/  FADD R15, R15, 9.9999997473787516356e-06 ;  /* 0x3727c5ac0f0f7421 */ /* 0x000fe20000000000 */
[----:B------:R-:W-:Y:S01]  /*0620*/  FFMA R6, R6, R25, R10 ;  /* 0x0000001906067223 */ /* 0x000fe2000000000a */
[----:B------:R-:W-:-:S03]  /*0630*/  FFMA R7, R7, R28, R11 ;  /* 0x0000001c07077223 */ /* 0x000fc6000000000b */
[----:B------:R-:W1:Y:S08]  /*0640*/  MUFU.SQRT R11, R13 ;  /* 0x0000000d000b7308 */ /* 0x000e700000002000 */
[----:B------:R-:W3:Y:S01]  /*0650*/  MUFU.SQRT R12, R14 ;  /* 0x0000000e000c7308 */ /* 0x000ee20000002000 */
[----:B0-----:R-:W-:-:S07]  /*0660*/  FSETP.GT.AND P6, PT, R3, 8.50705917302346158658e+37, PT ;  /* 0x7e8000000300780b */ /* 0x001fce0003fc4000 */
[----:B------:R-:W0:Y:S01]  /*0670*/  MUFU.SQRT R10, R15 ;  /* 0x0000000f000a7308 */ /* 0x000e220000002000 */
[----:B------:R-:W-:Y:S02]  /*0680*/  FSETP.GEU.AND P5, PT, R3, 1.175494350822287508e-38, PT ;  /* 0x008000000300780b */ /* 0x000fe40003fae000 */
[----:B-1----:R-:W-:Y:S02]  /*0690*/  FSETP.GT.AND P4, PT, R11, 8.50705917302346158658e+37, PT ;  /* 0x7e8000000b00780b */ /* 0x002fe40003f84000 */
[----:B---3--:R-:W-:Y:S01]  /*06a0*/  FSETP.GT.AND P2, PT, R12, 8.50705917302346158658e+37, PT ;  /* 0x7e8000000c00780b */ /* 0x008fe20003f44000 */
[----:B------:R-:W-:Y:S01]  /*06b0*/  @P6 FMUL R3, R3, 0.25 ;  /* 0x3e80000003036820 */ /* 0x000fe20000400000 */
[----:B------:R-:W-:Y:S02]  /*06c0*/  FSEL R8, R0, 1, P6 ;  /* 0x3f80000000087808 */ /* 0x000fe40003000000 */
[----:B------:R-:W-:Y:S02]  /*06d0*/  FSETP.GEU.AND P3, PT, R11, 1.175494350822287508e-38, PT ;  /* 0x008000000b00780b */ /* 0x000fe40003f6e000 */
[----:B0-----:R-:W-:-:S02]  /*06e0*/  FSETP.GT.AND P1, PT, R10, 8.50705917302346158658e+37, PT ;  /* 0x7e8000000a00780b */ /* 0x001fc40003f24000 */
[----:B------:R-:W-:Y:S02]  /*06f0*/  FSETP.GEU.AND P0, PT, R12, 1.175494350822287508e-38, PT ;  /* 0x008000000c00780b */ /* 0x000fe40003f0e000 */
[----:B------:R-:W-:Y:S01]  /*0700*/  FSETP.GEU.AND P6, PT, R10, 1.175494350822287508e-38, PT ;  /* 0x008000000a00780b */ /* 0x000fe20003fce000 */
[----:B------:R-:W-:Y:S01]  /*0710*/  @!P5 FMUL R3, R3, 16777216 ;  /* 0x4b8000000303d820 */ /* 0x000fe20000400000 */
[----:B------:R-:W-:Y:S01]  /*0720*/  @P4 FMUL R11, R11, 0.25 ;  /* 0x3e8000000b0b4820 */ /* 0x000fe20000400000 */
[----:B------:R-:W-:-:S04]  /*0730*/  @P2 FMUL R12, R12, 0.25 ;  /* 0x3e8000000c0c2820 */ /* 0x000fc80000400000 */
[----:B------:R-:W0:Y:S02]  /*0740*/  MUFU.RCP R3, R3 ;  /* 0x0000000300037308 */ /* 0x000e240000001000 */
[----:B------:R-:W-:Y:S01]  /*0750*/  @P1 FMUL R10, R10, 0.25 ;  /* 0x3e8000000a0a1820 */ /* 0x000fe20000400000 */
[----:B------:R-:W-:Y:S01]  /*0760*/  @!P3 FMUL R11, R11, 16777216 ;  /* 0x4b8000000b0bb820 */ /* 0x000fe20000400000 */
[----:B------:R-:W-:Y:S02]  /*0770*/  @!P0 FMUL R12, R12, 16777216 ;  /* 0x4b8000000c0c8820 */ /* 0x000fe40000400000 */
[----:B------:R-:W-:Y:S01]  /*0780*/  @!P6 FMUL R10, R10, 16777216 ;  /* 0x4b8000000a0ae820 */ /* 0x000fe20000400000 */
[----:B------:R-:W-:Y:S02]  /*0790*/  @!P5 FMUL R8, R8, 16777216 ;  /* 0x4b8000000808d820 */ /* 0x000fe40000400000 */
[----:B------:R-:W1:Y:S01]  /*07a0*/  MUFU.RCP R11, R11 ;  /* 0x0000000b000b7308 */ /* 0x000e620000001000 */
[----:B------:R-:W-:-:S07]  /*07b0*/  FSEL R14, R0, 1, P4 ;  /* 0x3f800000000e7808 */ /* 0x000fce0002000000 */
[----:B------:R-:W3:Y:S01]  /*07c0*/  MUFU.RCP R12, R12 ;  /* 0x0000000c000c7308 */ /* 0x000ee20000001000 */
[----:B------:R-:W-:-:S07]  /*07d0*/  FSEL R13, R0, 1, P2 ;  /* 0x3f800000000d7808 */ /* 0x000fce0001000000 */
[----:B------:R-:W4:Y:S01]  /*07e0*/  MUFU.RCP R10, R10 ;  /* 0x0000000a000a7308 */ /* 0x000f220000001000 */
[----:B------:R-:W-:Y:S01]  /*07f0*/  FSEL R15, R0, 1, P1 ;  /* 0x3f800000000f7808 */ /* 0x000fe20000800000 */
[----:B0-----:R-:W-:Y:S02]  /*0800*/  FMUL R3, R3, R8 ;  /* 0x0000000803037220 */ /* 0x001fe40000400000 */
[----:B------:R-:W0:Y:S01]  /*0810*/  LDC.64 R8, c[0x0][0x238] ;  /* 0x00008e00ff087b82 */ /* 0x000e220000000a00 */
[----:B------:R-:W-:Y:S01]  /*0820*/  @!P3 FMUL R14, R14, 16777216 ;  /* 0x4b8000000e0eb820 */ /* 0x000fe20000400000 */
[----:B------:R-:W-:Y:S01]  /*0830*/  @!P0 FMUL R13, R13, 16777216 ;  /* 0x4b8000000d0d8820 */ /* 0x000fe20000400000 */
[----:B------:R-:W-:Y:S01]  /*0840*/  @!P6 FMUL R15, R15, 16777216 ;  /* 0x4b8000000f0fe820 */ /* 0x000fe20000400000 */
[----:B------:R-:W-:Y:S01]  /*0850*/  FADD R26, R30, -R26 ;  /* 0x8000001a1e1a7221 */ /* 0x000fe20000000000 */
[----:B------:R-:W-:Y:S01]  /*0860*/  FADD R27, R31, -R27 ;  /* 0x8000001b1f1b7221 */ /* 0x000fe20000000000 */
[----:B-1----:R-:W-:Y:S01]  /*0870*/  FMUL R14, R11, R14 ;  /* 0x0000000e0b0e7220 */ /* 0x002fe20000400000 */
[----:B---3--:R-:W-:Y:S01]  /*0880*/  FMUL R13, R12, R13 ;  /* 0x0000000d0c0d7220 */ /* 0x008fe20000400000 */
[----:B----4-:R-:W-:Y:S01]  /*0890*/  FMUL R0, R10, R15 ;  /* 0x0000000f0a007220 */ /* 0x010fe20000400000 */
[----:B------:R-:W-:Y:S01]  /*08a0*/  FMUL R3, R3, R24 ;  /* 0x0000001803037220 */ /* 0x000fe20000400000 */
[----:B------:R-:W-:Y:S01]  /*08b0*/  FMUL R14, R14, R29 ;  /* 0x0000001d0e0e7220 */ /* 0x000fe20000400000 */
[----:B------:R-:W-:Y:S01]  /*08c0*/  FMUL R13, R13, R26 ;  /* 0x0000001a0d0d7220 */ /* 0x000fe20000400000 */
[----:B------:R-:W-:Y:S01]  /*08d0*/  FMUL R0, R0, R27 ;  /* 0x0000001b00007220 */ /* 0x000fe20000400000 */
[----:B------:R-:W-:-:S02]  /*08e0*/  FSETP.GEU.AND P6, PT, R7, RZ, PT ;  /* 0x000000ff0700720b */ /* 0x000fc40003fce000 */
[----:B------:R-:W-:Y:S02]  /*08f0*/  FSETP.GEU.AND P0, PT, R6, RZ, PT ;  /* 0x000000ff0600720b */ /* 0x000fe40003f0e000 */
[----:B------:R-:W-:Y:S02]  /*0900*/  SEL R7, R7, RZ, P6 ;  /* 0x000000ff07077207 */ /* 0x000fe40003000000 */
[C---:B------:R-:W-:Y:S02]  /*0910*/  FSETP.GEU.AND P1, PT, R5.reuse, RZ, PT ;  /* 0x000000ff0500720b */ /* 0x040fe40003f2e000 */
[----:B------:R-:W-:Y:S01]  /*0920*/  FSETP.GEU.AND P2, PT, R4, RZ, PT ;  /* 0x000000ff0400720b */ /* 0x000fe20003f4e000 */
[----:B0-----:R-:W-:Y:S01]  /*0930*/  IMAD.WIDE R8, R2, 0x4, R8 ;  /* 0x0000000402087825 */ /* 0x001fe200078e0208 */
[----:B------:R-:W-:Y:S02]  /*0940*/  SEL R6, R6, RZ, P0 ;  /* 0x000000ff06067207 */ /* 0x000fe40000000000 */
[----:B------:R-:W-:-:S02]  /*0950*/  SEL R5, R5, RZ, P1 ;  /* 0x000000ff05057207 */ /* 0x000fc40000800000 */
[----:B------:R-:W-:-:S05]  /*0960*/  SEL R4, R4, RZ, P2 ;  /* 0x000000ff04047207 */ /* 0x000fca0001000000 */
[----:B------:R-:W-:Y:S01]  /*0970*/  STG.E.128 desc[UR4][R8.64], R4 ;  /* 0x0000000408007986 */ /* 0x000fe2000c101d04 */
[----:B--2---:R-:W-:Y:S01]  /*0980*/  FFMA R3, R16, R3, R20 ;  /* 0x0000000310037223 */ /* 0x004fe20000000014 */
[----:B------:R-:W-:Y:S01]  /*0990*/  FFMA R14, R17, R14, R21 ;  /* 0x0000000e110e7223 */ /* 0x000fe20000000015 */
[----:B------:R-:W-:Y:S01]  /*09a0*/  FFMA R13, R18, R13, R22 ;  /* 0x0000000d120d7223 */ /* 0x000fe20000000016 */
[----:B------:R-:W-:Y:S02]  /*09b0*/  FFMA R0, R19, R0, R23 ;  /* 0x0000000013007223 */ /* 0x000fe40000000017 */
[----:B------:R-:W-:Y:S02]  /*09c0*/  FSETP.GEU.AND P5, PT, R3, RZ, PT ;  /* 0x000000ff0300720b */ /* 0x000fe40003fae000 */
[----:B------:R-:W-:Y:S02]  /*09d0*/  FSETP.GEU.AND P3, PT, R13, RZ, PT ;  /* 0x000000ff0d00720b */ /* 0x000fe40003f6e000 */
[----:B------:R-:W-:-:S02]  /*09e0*/  FSETP.GEU.AND P4, PT, R14, RZ, PT ;  /* 0x000000ff0e00720b */ /* 0x000fc40003f8e000 */
[----:B------:R-:W-:Y:S02]  /*09f0*/  FSETP.GEU.AND P6, PT, R0, RZ, PT ;  /* 0x000000ff0000720b */ /* 0x000fe40003fce000 */
[----:B------:R-:W-:Y:S02]  /*0a00*/  SEL R18, R13, RZ, P3 ;  /* 0x000000ff0d127207 */ /* 0x000fe40001800000 */
[----:B------:R-:W-:Y:S02]  /*0a10*/  SEL R17, R14, RZ, P4 ;  /* 0x000000ff0e117207 */ /* 0x000fe40002000000 */
[----:B------:R-:W-:Y:S02]  /*0a20*/  SEL R16, R3, RZ, P5 ;  /* 0x000000ff03107207 */ /* 0x000fe40002800000 */
[----:B------:R-:W-:-:S05]  /*0a30*/  SEL R19, R0, RZ, P6 ;  /* 0x000000ff00137207 */ /* 0x000fca0003000000 */
[----:B------:R-:W-:Y:S01]  /*0a40*/  STG.E.128 desc[UR4][R8.64+0x800], R16 ;  /* 0x0008001008007986 */ /* 0x000fe2000c101d04 */
[----:B------:R-:W-:Y:S05]  /*0a50*/  EXIT ;  /* 0x000000000000794d */ /* 0x000fea0003800000 */
.L_x_0:
[----:B------:R-:W-:-:S00]  /*0a60*/  BRA `(.L_x_0) ;  /* 0xfffffffc00fc7947 */ /* 0x000fc0000383ffff */
[----:B------:R-:W-:-:S00]  /*0a70*/  NOP ;  /* 0x0000000000007918 */ /* 0x000fc00000000000 */
        /* <DEDUP_REMOVED lines=8> */
.L_x_1:


//--------------------- .nv.global.init           --------------------------
	.section	.nv.global.init,"aw",@progbits
.nv.global.init:
	.type		_$_str,@object
	.size		_$_str,(_$_str_$_2 - _$_str)
_$_str:
        /*0000*/ 	.byte	0x5f, 0x5f, 0x43, 0x55, 0x44, 0x41, 0x5f, 0x46, 0x54, 0x5a, 0x00
	.type		_$_str_$_2,@object
	.size		_$_str_$_2,(.L_1 - _$_str_$_2)
_$_str_$_2:
        /*000b*/ 	.byte	0x5f, 0x5f, 0x43, 0x55, 0x44, 0x41, 0x5f, 0x50, 0x52, 0x45, 0x43, 0x5f, 0x53, 0x51, 0x52, 0x54
        /*001b*/ 	.byte	0x00
.L_1:


//--------------------- .nv.constant0.triton_poi_fused__native_batch_norm_legit_no_training_relu_21 --------------------------
	.section	.nv.constant0.triton_poi_fused__native_batch_norm_legit_no_training_relu_21,"a",@progbits
	.sectionflags	@""
	.align	4
.nv.constant0.triton_poi_fused__native_batch_norm_legit_no_training_relu_21:
	.zero		580
